//
// Generated by NVIDIA NVVM Compiler
//
// Compiler Build ID: CL-36424714
// Cuda compilation tools, release 13.0, V13.0.88
// Based on NVVM 20.0.0
//

.version 9.0
.target sm_100
.address_size 64

	// .globl	_Z3Foov
.extern .func  (.param .b32 func_retval0) vprintf
(
	.param .b64 vprintf_param_0,
	.param .b64 vprintf_param_1
)
;
.global .align 1 .b8 $str[31] = {72, 101, 108, 108, 111, 32, 119, 111, 114, 108, 100, 44, 32, 116, 104, 114, 101, 97, 100, 58, 40, 37, 100, 44, 32, 37, 100, 41, 32, 10};
.global .align 1 .b8 $str$1[43] = {102, 117, 99, 107, 32, 116, 104, 101, 32, 119, 111, 114, 108, 100, 44, 32, 116, 104, 114, 101, 97, 100, 32, 105, 100, 58, 32, 37, 100, 32, 61, 32, 40, 37, 100, 44, 32, 37, 100, 41, 32, 10};

.visible .entry _Z3Foov()
{
	.local .align 8 .b8 	__local_depot0[8];
	.reg .b64 	%SP;
	.reg .b64 	%SPL;
	.reg .b32 	%r<11>;
	.reg .b64 	%rd<5>;

	mov.u64 	%SPL, __local_depot0;
	cvta.local.u64 	%SP, %SPL;
	add.u64 	%rd1, %SP, 0;
	add.u64 	%rd2, %SPL, 0;
	mov.u32 	%r1, %tid.x;
	mov.u32 	%r2, %ctaid.x;
	mov.u32 	%r3, %ntid.x;
	mad.lo.s32 	%r4, %r2, %r3, %r1;
	mov.u32 	%r5, %tid.y;
	mov.u32 	%r6, %ctaid.y;
	mov.u32 	%r7, %ntid.y;
	mad.lo.s32 	%r8, %r6, %r7, %r5;
	st.local.v2.u32 	[%rd2], {%r8, %r4};
	mov.u64 	%rd3, $str;
	cvta.global.u64 	%rd4, %rd3;
	{ // callseq 0, 0
	.param .b64 param0;
	st.param.b64 	[param0], %rd4;
	.param .b64 param1;
	st.param.b64 	[param1], %rd1;
	.param .b32 retval0;
	call.uni (retval0), 
	vprintf, 
	(
	param0, 
	param1
	);
	ld.param.b32 	%r9, [retval0];
	} // callseq 0
	ret;

}
	// .globl	_Z4Fucki
.visible .entry _Z4Fucki(
	.param .u32 _Z4Fucki_param_0
)
{
	.local .align 8 .b8 	__local_depot1[16];
	.reg .b64 	%SP;
	.reg .b64 	%SPL;
	.reg .b32 	%r<11>;
	.reg .b64 	%rd<5>;

	mov.u64 	%SPL, __local_depot1;
	cvta.local.u64 	%SP, %SPL;
	ld.param.u32 	%r1, [_Z4Fucki_param_0];
	add.u64 	%rd1, %SP, 0;
	add.u64 	%rd2, %SPL, 0;
	mov.u32 	%r2, %tid.x;
	mov.u32 	%r3, %ctaid.x;
	mov.u32 	%r4, %ntid.x;
	mad.lo.s32 	%r5, %r3, %r4, %r2;
	div.s32 	%r6, %r5, %r1;
	mul.lo.s32 	%r7, %r6, %r1;
	sub.s32 	%r8, %r5, %r7;
	st.local.v2.u32 	[%rd2], {%r5, %r6};
	st.local.u32 	[%rd2+8], %r8;
	mov.u64 	%rd3, $str$1;
	cvta.global.u64 	%rd4, %rd3;
	{ // callseq 1, 0
	.param .b64 param0;
	st.param.b64 	[param0], %rd4;
	.param .b64 param1;
	st.param.b64 	[param1], %rd1;
	.param .b32 retval0;
	call.uni (retval0), 
	vprintf, 
	(
	param0, 
	param1
	);
	ld.param.b32 	%r9, [retval0];
	} // callseq 1
	ret;

}


// ===== COMPILED SASS (sm_100) =====

	.target	sm_100

	.elftype	@"ET_EXEC"


//--------------------- .note.nv.tkinfo           --------------------------
	.section	.note.nv.tkinfo,"",@"SHT_NOTE"
	.sectionflags	@"SHF_NOTE_NV_TKINFO"
	.tkinfo
        /*0018*/ 	.word	0x00000002
        /*0030*/ 	.string	""
        /*0030*/ 	.string	"ptxas"
        /*0030*/ 	.string	"Cuda compilation tools, release 13.0, V13.0.88"
        /*0030*/ 	.string	"Build cuda_13.0.r13.0/compiler.36424714_0"
        /*0030*/ 	.string	"-arch sm_100 -m 64 "



//--------------------- .note.nv.cuinfo           --------------------------
	.section	.note.nv.cuinfo,"",@"SHT_NOTE"
	.sectionflags	@"SHF_NOTE_NV_CUINFO"
        /*0018*/ 	.short	0x0002
        /*001a*/ 	.short	0x0064
        /*001c*/ 	.short	0x0082
	.zero		2


//--------------------- .nv.info                  --------------------------
	.section	.nv.info,"",@"SHT_CUDA_INFO"
	.align	4


	//----- nvinfo : EIATTR_REGCOUNT
	.align		4
        /*0000*/ 	.byte	0x04, 0x2f
        /*0002*/ 	.short	(.L_3 - .L_2)
	.align		4
.L_2:
        /*0004*/ 	.word	index@(_Z3Foov)
        /*0008*/ 	.word	0x00000018


	//----- nvinfo : EIATTR_FRAME_SIZE
	.align		4
.L_3:
        /*000c*/ 	.byte	0x04, 0x11
        /*000e*/ 	.short	(.L_5 - .L_4)
	.align		4
.L_4:
        /*0010*/ 	.word	index@(_Z3Foov)
        /*0014*/ 	.word	0x00000008


	//----- nvinfo : EIATTR_REGCOUNT
	.align		4
.L_5:
        /*0018*/ 	.byte	0x04, 0x2f
        /*001a*/ 	.short	(.L_7 - .L_6)
	.align		4
.L_6:
        /*001c*/ 	.word	index@(_Z4Fucki)
        /*0020*/ 	.word	0x00000018


	//----- nvinfo : EIATTR_FRAME_SIZE
	.align		4
.L_7:
        /*0024*/ 	.byte	0x04, 0x11
        /*0026*/ 	.short	(.L_9 - .L_8)
	.align		4
.L_8:
        /*0028*/ 	.word	index@(_Z4Fucki)
        /*002c*/ 	.word	0x00000010


	//----- nvinfo : EIATTR_MIN_STACK_SIZE
	.align		4
.L_9:
        /*0030*/ 	.byte	0x04, 0x12
        /*0032*/ 	.short	(.L_11 - .L_10)
	.align		4
.L_10:
        /*0034*/ 	.word	index@(_Z4Fucki)
        /*0038*/ 	.word	0x00000010


	//----- nvinfo : EIATTR_MIN_STACK_SIZE
	.align		4
.L_11:
        /*003c*/ 	.byte	0x04, 0x12
        /*003e*/ 	.short	(.L_13 - .L_12)
	.align		4
.L_12:
        /*0040*/ 	.word	index@(_Z3Foov)
        /*0044*/ 	.word	0x00000008
.L_13:


//--------------------- .nv.compat                --------------------------
	.section	.nv.compat,"",@"SHT_CUDA_COMPAT_INFO"
	.align	4
        /*0000*/ 	.byte	0x02, 0x09, 0x00, 0x00, 0x02, 0x02, 0x01, 0x00, 0x02, 0x05, 0x05, 0x00, 0x03, 0x07, 0x01, 0x01
        /*0010*/ 	.byte	0x02, 0x03, 0x00, 0x00, 0x02, 0x06, 0x01, 0x00, 0x04, 0x0b, 0x08, 0x00, 0x09, 0x00, 0x00, 0x00
        /*0020*/ 	.byte	0x00, 0x00, 0x00, 0x00


//--------------------- .nv.info._Z4Fucki         --------------------------
	.section	.nv.info._Z4Fucki,"",@"SHT_CUDA_INFO"
	.sectionflags	@""
	.align	4


	//----- nvinfo : EIATTR_CUDA_API_VERSION
	.align		4
        /*0000*/ 	.byte	0x04, 0x37
        /*0002*/ 	.short	(.L_15 - .L_14)
.L_14:
        /*0004*/ 	.word	0x00000082


	//----- nvinfo : EIATTR_KPARAM_INFO
	.align		4
.L_15:
        /*0008*/ 	.byte	0x04, 0x17
        /*000a*/ 	.short	(.L_17 - .L_16)
.L_16:
        /*000c*/ 	.word	0x00000000
        /*0010*/ 	.short	0x0000
        /*0012*/ 	.short	0x0000
        /*0014*/ 	.byte	0x00, 0xf0, 0x11, 0x00


	//----- nvinfo : EIATTR_SPARSE_MMA_MASK
	.align		4
.L_17:
        /*0018*/ 	.byte	0x03, 0x50
        /*001a*/ 	.short	0x0000


	//----- nvinfo : EIATTR_MAXREG_COUNT
	.align		4
        /*001c*/ 	.byte	0x03, 0x1b
        /*001e*/ 	.short	0x00ff


	//----- nvinfo : EIATTR_EXTERNS
	.align		4
        /*0020*/ 	.byte	0x04, 0x0f
        /*0022*/ 	.short	(.L_19 - .L_18)


	//   ....[0]....
	.align		4
.L_18:
        /*0024*/ 	.word	index@(vprintf)


	//----- nvinfo : EIATTR_MERCURY_ISA_VERSION
	.align		4
.L_19:
        /*0028*/ 	.byte	0x03, 0x5f
        /*002a*/ 	.short	0x0101


	//----- nvinfo : EIATTR_VRC_CTA_INIT_COUNT
	.align		4
        /*002c*/ 	.byte	0x02, 0x4a
	.zero		1
	.zero		1


	//----- nvinfo : EIATTR_SYSCALL_OFFSETS
	.align		4
        /*0030*/ 	.byte	0x04, 0x46
        /*0032*/ 	.short	(.L_21 - .L_20)


	//   ....[0]....
.L_20:
        /*0034*/ 	.word	0x000002c0


	//----- nvinfo : EIATTR_EXIT_INSTR_OFFSETS
	.align		4
.L_21:
        /*0038*/ 	.byte	0x04, 0x1c
        /*003a*/ 	.short	(.L_23 - .L_22)


	//   ....[0]....
.L_22:
        /*003c*/ 	.word	0x000002d0


	//----- nvinfo : EIATTR_CBANK_PARAM_SIZE
	.align		4
.L_23:
        /*0040*/ 	.byte	0x03, 0x19
        /*0042*/ 	.short	0x0004


	//----- nvinfo : EIATTR_PARAM_CBANK
	.align		4
        /*0044*/ 	.byte	0x04, 0x0a
        /*0046*/ 	.short	(.L_25 - .L_24)
	.align		4
.L_24:
        /*0048*/ 	.word	index@(.nv.constant0._Z4Fucki)
        /*004c*/ 	.short	0x0380
        /*004e*/ 	.short	0x0004


	//----- nvinfo : EIATTR_SW_WAR
	.align		4
.L_25:
        /*0050*/ 	.byte	0x04, 0x36
        /*0052*/ 	.short	(.L_27 - .L_26)
.L_26:
        /*0054*/ 	.word	0x00000008
.L_27:


//--------------------- .nv.info._Z3Foov          --------------------------
	.section	.nv.info._Z3Foov,"",@"SHT_CUDA_INFO"
	.sectionflags	@""
	.align	4


	//----- nvinfo : EIATTR_CUDA_API_VERSION
	.align		4
        /*0000*/ 	.byte	0x04, 0x37
        /*0002*/ 	.short	(.L_29 - .L_28)
.L_28:
        /*0004*/ 	.word	0x00000082


	//----- nvinfo : EIATTR_SPARSE_MMA_MASK
	.align		4
.L_29:
        /*0008*/ 	.byte	0x03, 0x50
        /*000a*/ 	.short	0x0000


	//----- nvinfo : EIATTR_MAXREG_COUNT
	.align		4
        /*000c*/ 	.byte	0x03, 0x1b
        /*000e*/ 	.short	0x00ff


	//----- nvinfo : EIATTR_EXTERNS
	.align		4
        /*0010*/ 	.byte	0x04, 0x0f
        /*0012*/ 	.short	(.L_31 - .L_30)


	//   ....[0]....
	.align		4
.L_30:
        /*0014*/ 	.word	index@(vprintf)


	//----- nvinfo : EIATTR_MERCURY_ISA_VERSION
	.align		4
.L_31:
        /*0018*/ 	.byte	0x03, 0x5f
        /*001a*/ 	.short	0x0101


	//----- nvinfo : EIATTR_VRC_CTA_INIT_COUNT
	.align		4
        /*001c*/ 	.byte	0x02, 0x4a
	.zero		1
	.zero		1


	//----- nvinfo : EIATTR_SYSCALL_OFFSETS
	.align		4
        /*0020*/ 	.byte	0x04, 0x46
        /*0022*/ 	.short	(.L_33 - .L_32)


	//   ....[0]....
.L_32:
        /*0024*/ 	.word	0x00000150


	//----- nvinfo : EIATTR_EXIT_INSTR_OFFSETS
	.align		4
.L_33:
        /*0028*/ 	.byte	0x04, 0x1c
        /*002a*/ 	.short	(.L_35 - .L_34)


	//   ....[0]....
.L_34:
        /*002c*/ 	.word	0x00000160


	//----- nvinfo : EIATTR_SW_WAR
	.align		4
.L_35:
        /*0030*/ 	.byte	0x04, 0x36
        /*0032*/ 	.short	(.L_37 - .L_36)
.L_36:
        /*0034*/ 	.word	0x00000008
.L_37:


//--------------------- .nv.callgraph             --------------------------
	.section	.nv.callgraph,"",@"SHT_CUDA_CALLGRAPH"
	.align	4
	.sectionentsize	8
	.align		4
        /*0000*/ 	.word	0x00000000
	.align		4
        /*0004*/ 	.word	0xffffffff
	.align		4
        /*0008*/ 	.word	index@(_Z4Fucki)
	.align		4
        /*000c*/ 	.word	index@(vprintf)
	.align		4
        /*0010*/ 	.word	index@(_Z3Foov)
	.align		4
        /*0014*/ 	.word	index@(vprintf)
	.align		4
        /*0018*/ 	.word	0x00000000
	.align		4
        /*001c*/ 	.word	0xfffffffe
	.align		4
        /*0020*/ 	.word	0x00000000
	.align		4
        /*0024*/ 	.word	0xfffffffd
	.align		4
        /*0028*/ 	.word	0x00000000
	.align		4
        /*002c*/ 	.word	0xfffffffc


//--------------------- .nv.constant4             --------------------------
	.section	.nv.constant4,"a",@progbits
	.align	8
	.align		8
.nv.constant4:
        /*0000*/ 	.dword	vprintf
	.align		8
        /*0008*/ 	.dword	$str
	.align		8
        /*0010*/ 	.dword	$str$1


//--------------------- .text._Z4Fucki            --------------------------
	.section	.text._Z4Fucki,"ax",@progbits
	.align	128
        .global         _Z4Fucki
        .type           _Z4Fucki,@function
        .size           _Z4Fucki,(.L_x_4 - _Z4Fucki)
        .other          _Z4Fucki,@"STO_CUDA_ENTRY STV_DEFAULT"
_Z4Fucki:
.text._Z4Fucki:
[----:B------:R-:W0:Y:S08]  /*0000*/  LDC R1, c[0x0][0x37c] ;  /* 0x0000df00ff017b82 */ /* 0x000e300000000800 */
[----:B------:R-:W1:Y:S01]  /*0010*/  LDC R9, c[0x0][0x380] ;  /* 0x0000e000ff097b82 */ /* 0x000e620000000800 */
[----:B------:R-:W2:Y:S01]  /*0020*/  S2R R2, SR_TID.X ;  /* 0x0000000000027919 */ /* 0x000ea20000002100 */
[----:B------:R-:W3:Y:S01]  /*0030*/  LDCU UR5, c[0x0][0x2fc] ;  /* 0x00005f80ff0577ac */ /* 0x000ee20008000800 */
[----:B------:R-:W-:Y:S01]  /*0040*/  MOV R8, 0x0 ;  /* 0x0000000000087802 */ /* 0x000fe20000000f00 */
[----:B0-----:R-:W-:Y:S01]  /*0050*/  VIADD R1, R1, 0xfffffff0 ;  /* 0xfffffff001017836 */ /* 0x001fe20000000000 */
[----:B------:R-:W0:Y:S03]  /*0060*/  LDCU.64 UR6, c[0x4][0x10] ;  /* 0x01000200ff0677ac */ /* 0x000e260008000a00 */
[----:B------:R-:W2:Y:S08]  /*0070*/  S2UR UR4, SR_CTAID.X ;  /* 0x00000000000479c3 */ /* 0x000eb00000002500 */
[----:B------:R-:W2:Y:S01]  /*0080*/  LDC R3, c[0x0][0x360] ;  /* 0x0000d800ff037b82 */ /* 0x000ea20000000800 */
[----:B-1----:R-:W-:-:S04]  /*0090*/  IABS R7, R9 ;  /* 0x0000000900077213 */ /* 0x002fc80000000000 */
[----:B------:R-:W1:Y:S01]  /*00a0*/  I2F.RP R0, R7 ;  /* 0x0000000700007306 */ /* 0x000e620000209400 */
[----:B--2---:R-:W-:Y:S01]  /*00b0*/  IMAD R2, R3, UR4, R2 ;  /* 0x0000000403027c24 */ /* 0x004fe2000f8e0202 */
[----:B------:R-:W2:Y:S06]  /*00c0*/  LDCU UR4, c[0x0][0x2f8] ;  /* 0x00005f00ff0477ac */ /* 0x000eac0008000800 */
[----:B-1----:R-:W1:Y:S02]  /*00d0*/  MUFU.RCP R0, R0 ;  /* 0x0000000000007308 */ /* 0x002e640000001000 */
[----:B-1----:R-:W-:Y:S01]  /*00e0*/  VIADD R4, R0, 0xffffffe ;  /* 0x0ffffffe00047836 */ /* 0x002fe20000000000 */
[----:B------:R-:W-:-:S05]  /*00f0*/  IABS R0, R2 ;  /* 0x0000000200007213 */ /* 0x000fca0000000000 */
[----:B------:R1:W4:Y:S02]  /*0100*/  F2I.FTZ.U32.TRUNC.NTZ R5, R4 ;  /* 0x0000000400057305 */ /* 0x000324000021f000 */
[----:B-1----:R-:W-:Y:S01]  /*0110*/  IMAD.MOV.U32 R4, RZ, RZ, RZ ;  /* 0x000000ffff047224 */ /* 0x002fe200078e00ff */
[----:B----4-:R-:W-:-:S05]  /*0120*/  IADD3 R6, PT, PT, RZ, -R5, RZ ;  /* 0x80000005ff067210 */ /* 0x010fca0007ffe0ff */
[----:B------:R-:W-:-:S04]  /*0130*/  IMAD R3, R6, R7, RZ ;  /* 0x0000000706037224 */ /* 0x000fc800078e02ff */
[----:B------:R-:W-:Y:S01]  /*0140*/  IMAD.HI.U32 R5, R5, R3, R4 ;  /* 0x0000000305057227 */ /* 0x000fe200078e0004 */
[----:B0-----:R-:W-:-:S05]  /*0150*/  MOV R4, UR6 ;  /* 0x0000000600047c02 */ /* 0x001fca0008000f00 */
[----:B------:R-:W-:-:S04]  /*0160*/  IMAD.HI.U32 R3, R5, R0, RZ ;  /* 0x0000000005037227 */ /* 0x000fc800078e00ff */
[----:B------:R-:W-:-:S04]  /*0170*/  IMAD.MOV R5, RZ, RZ, -R3 ;  /* 0x000000ffff057224 */ /* 0x000fc800078e0a03 */
[----:B------:R-:W-:Y:S02]  /*0180*/  IMAD R0, R7, R5, R0 ;  /* 0x0000000507007224 */ /* 0x000fe400078e0200 */
[----:B------:R-:W-:-:S03]  /*0190*/  IMAD.U32 R5, RZ, RZ, UR7 ;  /* 0x00000007ff057e24 */ /* 0x000fc6000f8e00ff */
[----:B------:R-:W-:-:S13]  /*01a0*/  ISETP.GT.U32.AND P2, PT, R7, R0, PT ;  /* 0x000000000700720c */ /* 0x000fda0003f44070 */
[-C--:B------:R-:W-:Y:S01]  /*01b0*/  @!P2 IADD3 R0, PT, PT, R0, -R7.reuse, RZ ;  /* 0x800000070000a210 */ /* 0x080fe20007ffe0ff */
[----:B------:R-:W-:Y:S01]  /*01c0*/  @!P2 VIADD R3, R3, 0x1 ;  /* 0x000000010303a836 */ /* 0x000fe20000000000 */
[----:B------:R-:W-:Y:S02]  /*01d0*/  ISETP.NE.AND P2, PT, R9, RZ, PT ;  /* 0x000000ff0900720c */ /* 0x000fe40003f45270 */
[----:B------:R-:W-:Y:S02]  /*01e0*/  ISETP.GE.U32.AND P0, PT, R0, R7, PT ;  /* 0x000000070000720c */ /* 0x000fe40003f06070 */
[----:B------:R-:W-:-:S04]  /*01f0*/  LOP3.LUT R0, R2, R9, RZ, 0x3c, !PT ;  /* 0x0000000902007212 */ /* 0x000fc800078e3cff */
[----:B------:R-:W-:-:S07]  /*0200*/  ISETP.GE.AND P1, PT, R0, RZ, PT ;  /* 0x000000ff0000720c */ /* 0x000fce0003f26270 */
[----:B------:R-:W-:Y:S01]  /*0210*/  @P0 VIADD R3, R3, 0x1 ;  /* 0x0000000103030836 */ /* 0x000fe20000000000 */
[----:B--2---:R-:W-:-:S04]  /*0220*/  IADD3 R6, P0, PT, R1, UR4, RZ ;  /* 0x0000000401067c10 */ /* 0x004fc8000ff1e0ff */
[----:B---3--:R-:W-:Y:S02]  /*0230*/  IADD3.X R7, PT, PT, RZ, UR5, RZ, P0, !PT ;  /* 0x00000005ff077c10 */ /* 0x008fe400087fe4ff */
[----:B------:R-:W-:Y:S02]  /*0240*/  @!P1 IADD3 R3, PT, PT, -R3, RZ, RZ ;  /* 0x000000ff03039210 */ /* 0x000fe40007ffe1ff */
[----:B------:R-:W-:-:S05]  /*0250*/  @!P2 LOP3.LUT R3, RZ, R9, RZ, 0x33, !PT ;  /* 0x00000009ff03a212 */ /* 0x000fca00078e33ff */
[----:B------:R-:W-:Y:S01]  /*0260*/  IMAD.MOV R0, RZ, RZ, -R3 ;  /* 0x000000ffff007224 */ /* 0x000fe200078e0a03 */
[----:B------:R0:W-:Y:S03]  /*0270*/  STL.64 [R1], R2 ;  /* 0x0000000201007387 */ /* 0x0001e60000100a00 */
[----:B------:R-:W-:Y:S02]  /*0280*/  IMAD R0, R9, R0, R2 ;  /* 0x0000000009007224 */ /* 0x000fe400078e0202 */
[----:B------:R-:W1:Y:S03]  /*0290*/  LDC.64 R8, c[0x4][R8] ;  /* 0x0100000008087b82 */ /* 0x000e660000000a00 */
[----:B------:R0:W-:Y:S02]  /*02a0*/  STL [R1+0x8], R0 ;  /* 0x0000080001007387 */ /* 0x0001e40000100800 */
[----:B------:R-:W-:-:S07]  /*02b0*/  LEPC R20, `(.L_x_0) ;  /* 0x000000001014794e */ /* 0x000fce0000000000 */
[----:B01----:R-:W-:Y:S05]  /*02c0*/  CALL.ABS.NOINC R8 ;  /* 0x0000000008007343 */ /* 0x003fea0003c00000 */
.L_x_0:
[----:B------:R-:W-:Y:S05]  /*02d0*/  EXIT ;  /* 0x000000000000794d */ /* 0x000fea0003800000 */
.L_x_1:
[----:B------:R-:W-:-:S00]  /*02e0*/  BRA `(.L_x_1) ;  /* 0xfffffffc00fc7947 */ /* 0x000fc0000383ffff */
[----:B------:R-:W-:-:S00]  /*02f0*/  NOP ;  /* 0x0000000000007918 */ /* 0x000fc00000000000 */
        /* <DEDUP_REMOVED lines=8> */
.L_x_4:


//--------------------- .text._Z3Foov             --------------------------
	.section	.text._Z3Foov,"ax",@progbits
	.align	128
        .global         _Z3Foov
        .type           _Z3Foov,@function
        .size           _Z3Foov,(.L_x_5 - _Z3Foov)
        .other          _Z3Foov,@"STO_CUDA_ENTRY STV_DEFAULT"
_Z3Foov:
.text._Z3Foov:
[----:B------:R-:W0:Y:S01]  /*0000*/  LDC R1, c[0x0][0x37c] ;  /* 0x0000df00ff017b82 */ /* 0x000e220000000800 */
[----:B------:R-:W1:Y:S01]  /*0010*/  S2R R3, SR_TID.X ;  /* 0x0000000000037919 */ /* 0x000e620000002100 */
[----:B------:R-:W2:Y:S06]  /*0020*/  LDCU UR5, c[0x0][0x2fc] ;  /* 0x00005f80ff0577ac */ /* 0x000eac0008000800 */
[----:B------:R-:W1:Y:S01]  /*0030*/  LDC R0, c[0x0][0x360] ;  /* 0x0000d800ff007b82 */ /* 0x000e620000000800 */
[----:B0-----:R-:W-:Y:S01]  /*0040*/  VIADD R1, R1, 0xfffffff8 ;  /* 0xfffffff801017836 */ /* 0x001fe20000000000 */
[----:B------:R-:W0:Y:S06]  /*0050*/  S2R R2, SR_TID.Y ;  /* 0x0000000000027919 */ /* 0x000e2c0000002200 */
[----:B------:R-:W1:Y:S08]  /*0060*/  S2UR UR4, SR_CTAID.X ;  /* 0x00000000000479c3 */ /* 0x000e700000002500 */
[----:B------:R-:W0:Y:S08]  /*0070*/  S2UR UR6, SR_CTAID.Y ;  /* 0x00000000000679c3 */ /* 0x000e300000002600 */
[----:B------:R-:W0:Y:S01]  /*0080*/  LDC R5, c[0x0][0x364] ;  /* 0x0000d900ff057b82 */ /* 0x000e220000000800 */
[----:B-1----:R-:W-:Y:S01]  /*0090*/  IMAD R3, R0, UR4, R3 ;  /* 0x0000000400037c24 */ /* 0x002fe2000f8e0203 */
[----:B------:R-:W-:Y:S01]  /*00a0*/  MOV R0, 0x0 ;  /* 0x0000000000007802 */ /* 0x000fe20000000f00 */
[----:B------:R-:W1:Y:S05]  /*00b0*/  LDCU UR4, c[0x0][0x2f8] ;  /* 0x00005f00ff0477ac */ /* 0x000e6a0008000800 */
[----:B------:R3:W4:Y:S01]  /*00c0*/  LDC.64 R8, c[0x4][R0] ;  /* 0x0100000000087b82 */ /* 0x0007220000000a00 */
[----:B0-----:R-:W-:Y:S01]  /*00d0*/  IMAD R2, R5, UR6, R2 ;  /* 0x0000000605027c24 */ /* 0x001fe2000f8e0202 */
[----:B------:R-:W0:Y:S01]  /*00e0*/  LDCU.64 UR6, c[0x4][0x8] ;  /* 0x01000100ff0677ac */ /* 0x000e220008000a00 */
[----:B-1----:R-:W-:-:S03]  /*00f0*/  IADD3 R6, P0, PT, R1, UR4, RZ ;  /* 0x0000000401067c10 */ /* 0x002fc6000ff1e0ff */
[----:B------:R3:W-:Y:S01]  /*0100*/  STL.64 [R1], R2 ;  /* 0x0000000201007387 */ /* 0x0007e20000100a00 */
[----:B--2---:R-:W-:Y:S01]  /*0110*/  IADD3.X R7, PT, PT, RZ, UR5, RZ, P0, !PT ;  /* 0x00000005ff077c10 */ /* 0x004fe200087fe4ff */
[----:B0-----:R-:W-:Y:S01]  /*0120*/  IMAD.U32 R4, RZ, RZ, UR6 ;  /* 0x00000006ff047e24 */ /* 0x001fe2000f8e00ff */
[----:B---34-:R-:W-:-:S07]  /*0130*/  MOV R5, UR7 ;  /* 0x0000000700057c02 */ /* 0x018fce0008000f00 */
[----:B------:R-:W-:-:S07]  /*0140*/  LEPC R20, `(.L_x_2) ;  /* 0x000000001014794e */ /* 0x000fce0000000000 */
[----:B------:R-:W-:Y:S05]  /*0150*/  CALL.ABS.NOINC R8 ;  /* 0x0000000008007343 */ /* 0x000fea0003c00000 */
.L_x_2:
[----:B------:R-:W-:Y:S05]  /*0160*/  EXIT ;  /* 0x000000000000794d */ /* 0x000fea0003800000 */
.L_x_3:
        /* <DEDUP_REMOVED lines=9> */
.L_x_5:


//--------------------- .nv.global.init           --------------------------
	.section	.nv.global.init,"aw",@progbits
.nv.global.init:
	.type		$str,@object
	.size		$str,($str$1 - $str)
$str:
        /*0000*/ 	.byte	0x48, 0x65, 0x6c, 0x6c, 0x6f, 0x20, 0x77, 0x6f, 0x72, 0x6c, 0x64, 0x2c, 0x20, 0x74, 0x68, 0x72
        /*0010*/ 	.byte	0x65, 0x61, 0x64, 0x3a, 0x28, 0x25, 0x64, 0x2c, 0x20, 0x25, 0x64, 0x29, 0x20, 0x0a, 0x00
	.type		$str$1,@object
	.size		$str$1,(.L_1 - $str$1)
$str$1:
        /*001f*/ 	.byte	0x66, 0x75, 0x63, 0x6b, 0x20, 0x74, 0x68, 0x65, 0x20, 0x77, 0x6f, 0x72, 0x6c, 0x64, 0x2c, 0x20
        /*002f*/ 	.byte	0x74, 0x68, 0x72, 0x65, 0x61, 0x64, 0x20, 0x69, 0x64, 0x3a, 0x20, 0x25, 0x64, 0x20, 0x3d, 0x20
        /*003f*/ 	.byte	0x28, 0x25, 0x64, 0x2c, 0x20, 0x25, 0x64, 0x29, 0x20, 0x0a, 0x00
.L_1:


//--------------------- .nv.shared.reserved.0     --------------------------
	.section	.nv.shared.reserved.0,"aw",@nobits
	.weak		__nv_reservedSMEM_offset_0_alias
	.size		__nv_reservedSMEM_offset_0_alias, 0, 64
	.other		__nv_reservedSMEM_offset_0_alias,@"STO_CUDA_RESERVED_SHARED STV_DEFAULT"
__nv_reservedSMEM_offset_0_alias:
	.zero		0
	.zero		64


//--------------------- .nv.constant0._Z4Fucki    --------------------------
	.section	.nv.constant0._Z4Fucki,"a",@progbits
	.sectionflags	@""
	.align	4
.nv.constant0._Z4Fucki:
	.zero		900


//--------------------- .nv.constant0._Z3Foov     --------------------------
	.section	.nv.constant0._Z3Foov,"a",@progbits
	.sectionflags	@""
	.align	4
.nv.constant0._Z3Foov:
	.zero		896


//--------------------- SYMBOLS --------------------------

	.type		.nv.reservedSmem.offset0,@object
	.size		.nv.reservedSmem.offset0,0x4
	.type		vprintf,@function
